//
// Generated by NVIDIA NVVM Compiler
//
// Compiler Build ID: CL-36424714
// Cuda compilation tools, release 13.0, V13.0.88
// Based on NVVM 20.0.0
//

.version 9.0
.target sm_100
.address_size 64

	// .globl	_Z18kernelGetDivisiblePiS_S_i
.extern .shared .align 16 .b8 count[];

.visible .entry _Z18kernelGetDivisiblePiS_S_i(
	.param .u64 .ptr .align 1 _Z18kernelGetDivisiblePiS_S_i_param_0,
	.param .u64 .ptr .align 1 _Z18kernelGetDivisiblePiS_S_i_param_1,
	.param .u64 .ptr .align 1 _Z18kernelGetDivisiblePiS_S_i_param_2,
	.param .u32 _Z18kernelGetDivisiblePiS_S_i_param_3
)
{
	.reg .pred 	%p<2>;
	.reg .b32 	%r<11>;
	.reg .b64 	%rd<11>;

	ld.param.u64 	%rd1, [_Z18kernelGetDivisiblePiS_S_i_param_0];
	ld.param.u64 	%rd2, [_Z18kernelGetDivisiblePiS_S_i_param_1];
	ld.param.u64 	%rd3, [_Z18kernelGetDivisiblePiS_S_i_param_2];
	ld.param.u32 	%r3, [_Z18kernelGetDivisiblePiS_S_i_param_3];
	cvta.to.global.u64 	%rd4, %rd3;
	mov.u32 	%r4, %tid.x;
	mul.wide.u32 	%rd5, %r4, 4;
	add.s64 	%rd6, %rd4, %rd5;
	ld.global.u32 	%r1, [%rd6];
	rem.s32 	%r5, %r1, %r3;
	shl.b32 	%r6, %r5, 2;
	mov.u32 	%r7, count;
	add.s32 	%r8, %r7, %r6;
	atom.shared.add.u32 	%r2, [%r8], 1;
	setp.ne.s32 	%p1, %r5, 0;
	@%p1 bra 	$L__BB0_2;
	cvta.to.global.u64 	%rd7, %rd1;
	mul.wide.s32 	%rd8, %r2, 4;
	add.s64 	%rd9, %rd7, %rd8;
	st.global.u32 	[%rd9], %r1;
$L__BB0_2:
	cvta.to.global.u64 	%rd10, %rd2;
	bar.sync 	0;
	ld.shared.u32 	%r9, [count];
	st.global.u32 	[%rd10], %r9;
	mov.b32 	%r10, 0;
	st.shared.u32 	[count], %r10;
	ret;

}
	// .globl	_Z12kernelGetMaxPiS_
.visible .entry _Z12kernelGetMaxPiS_(
	.param .u64 .ptr .align 1 _Z12kernelGetMaxPiS__param_0,
	.param .u64 .ptr .align 1 _Z12kernelGetMaxPiS__param_1
)
{
	.reg .b32 	%r<4>;
	.reg .b64 	%rd<7>;

	ld.param.u64 	%rd1, [_Z12kernelGetMaxPiS__param_0];
	ld.param.u64 	%rd2, [_Z12kernelGetMaxPiS__param_1];
	cvta.to.global.u64 	%rd3, %rd1;
	cvta.to.global.u64 	%rd4, %rd2;
	mov.u32 	%r1, %tid.x;
	mul.wide.u32 	%rd5, %r1, 4;
	add.s64 	%rd6, %rd4, %rd5;
	ld.global.u32 	%r2, [%rd6];
	atom.global.max.s32 	%r3, [%rd3], %r2;
	ret;

}


// ===== COMPILED SASS (sm_100) =====

	.target	sm_100

	.elftype	@"ET_EXEC"


//--------------------- .note.nv.tkinfo           --------------------------
	.section	.note.nv.tkinfo,"",@"SHT_NOTE"
	.sectionflags	@"SHF_NOTE_NV_TKINFO"
	.tkinfo
        /*0018*/ 	.word	0x00000002
        /*0030*/ 	.string	""
        /*0030*/ 	.string	"ptxas"
        /*0030*/ 	.string	"Cuda compilation tools, release 13.0, V13.0.88"
        /*0030*/ 	.string	"Build cuda_13.0.r13.0/compiler.36424714_0"
        /*0030*/ 	.string	"-arch sm_100 -m 64 "



//--------------------- .note.nv.cuinfo           --------------------------
	.section	.note.nv.cuinfo,"",@"SHT_NOTE"
	.sectionflags	@"SHF_NOTE_NV_CUINFO"
        /*0018*/ 	.short	0x0002
        /*001a*/ 	.short	0x0064
        /*001c*/ 	.short	0x0082
	.zero		2


//--------------------- .nv.info                  --------------------------
	.section	.nv.info,"",@"SHT_CUDA_INFO"
	.align	4


	//----- nvinfo : EIATTR_REGCOUNT
	.align		4
        /*0000*/ 	.byte	0x04, 0x2f
        /*0002*/ 	.short	(.L_1 - .L_0)
	.align		4
.L_0:
        /*0004*/ 	.word	index@(_Z18kernelGetDivisiblePiS_S_i)
        /*0008*/ 	.word	0x0000000e


	//----- nvinfo : EIATTR_FRAME_SIZE
	.align		4
.L_1:
        /*000c*/ 	.byte	0x04, 0x11
        /*000e*/ 	.short	(.L_3 - .L_2)
	.align		4
.L_2:
        /*0010*/ 	.word	index@(_Z18kernelGetDivisiblePiS_S_i)
        /*0014*/ 	.word	0x00000000


	//----- nvinfo : EIATTR_REGCOUNT
	.align		4
.L_3:
        /*0018*/ 	.byte	0x04, 0x2f
        /*001a*/ 	.short	(.L_5 - .L_4)
	.align		4
.L_4:
        /*001c*/ 	.word	index@(_Z12kernelGetMaxPiS_)
        /*0020*/ 	.word	0x0000000a


	//----- nvinfo : EIATTR_FRAME_SIZE
	.align		4
.L_5:
        /*0024*/ 	.byte	0x04, 0x11
        /*0026*/ 	.short	(.L_7 - .L_6)
	.align		4
.L_6:
        /*0028*/ 	.word	index@(_Z12kernelGetMaxPiS_)
        /*002c*/ 	.word	0x00000000


	//----- nvinfo : EIATTR_MIN_STACK_SIZE
	.align		4
.L_7:
        /*0030*/ 	.byte	0x04, 0x12
        /*0032*/ 	.short	(.L_9 - .L_8)
	.align		4
.L_8:
        /*0034*/ 	.word	index@(_Z12kernelGetMaxPiS_)
        /*0038*/ 	.word	0x00000000


	//----- nvinfo : EIATTR_MIN_STACK_SIZE
	.align		4
.L_9:
        /*003c*/ 	.byte	0x04, 0x12
        /*003e*/ 	.short	(.L_11 - .L_10)
	.align		4
.L_10:
        /*0040*/ 	.word	index@(_Z18kernelGetDivisiblePiS_S_i)
        /*0044*/ 	.word	0x00000000
.L_11:


//--------------------- .nv.compat                --------------------------
	.section	.nv.compat,"",@"SHT_CUDA_COMPAT_INFO"
	.align	4
        /*0000*/ 	.byte	0x02, 0x09, 0x00, 0x00, 0x02, 0x02, 0x01, 0x00, 0x02, 0x05, 0x05, 0x00, 0x03, 0x07, 0x01, 0x01
        /*0010*/ 	.byte	0x02, 0x03, 0x00, 0x00, 0x02, 0x06, 0x01, 0x00, 0x04, 0x0b, 0x08, 0x00, 0x09, 0x00, 0x00, 0x00
        /*0020*/ 	.byte	0x00, 0x00, 0x00, 0x00


//--------------------- .nv.info._Z12kernelGetMaxPiS_ --------------------------
	.section	.nv.info._Z12kernelGetMaxPiS_,"",@"SHT_CUDA_INFO"
	.sectionflags	@""
	.align	4


	//----- nvinfo : EIATTR_CUDA_API_VERSION
	.align		4
        /*0000*/ 	.byte	0x04, 0x37
        /*0002*/ 	.short	(.L_13 - .L_12)
.L_12:
        /*0004*/ 	.word	0x00000082


	//----- nvinfo : EIATTR_KPARAM_INFO
	.align		4
.L_13:
        /*0008*/ 	.byte	0x04, 0x17
        /*000a*/ 	.short	(.L_15 - .L_14)
.L_14:
        /*000c*/ 	.word	0x00000000
        /*0010*/ 	.short	0x0001
        /*0012*/ 	.short	0x0008
        /*0014*/ 	.byte	0x00, 0xf5, 0x21, 0x00


	//----- nvinfo : EIATTR_KPARAM_INFO
	.align		4
.L_15:
        /*0018*/ 	.byte	0x04, 0x17
        /*001a*/ 	.short	(.L_17 - .L_16)
.L_16:
        /*001c*/ 	.word	0x00000000
        /*0020*/ 	.short	0x0000
        /*0022*/ 	.short	0x0000
        /*0024*/ 	.byte	0x00, 0xf5, 0x21, 0x00


	//----- nvinfo : EIATTR_SPARSE_MMA_MASK
	.align		4
.L_17:
        /*0028*/ 	.byte	0x03, 0x50
        /*002a*/ 	.short	0x0000


	//----- nvinfo : EIATTR_MAXREG_COUNT
	.align		4
        /*002c*/ 	.byte	0x03, 0x1b
        /*002e*/ 	.short	0x00ff


	//----- nvinfo : EIATTR_MERCURY_ISA_VERSION
	.align		4
        /*0030*/ 	.byte	0x03, 0x5f
        /*0032*/ 	.short	0x0101


	//----- nvinfo : EIATTR_INT_WARP_WIDE_INSTR_OFFSETS
	.align		4
        /*0034*/ 	.byte	0x04, 0x31
        /*0036*/ 	.short	(.L_19 - .L_18)


	//   ....[0]....
.L_18:
        /*0038*/ 	.word	0x00000070


	//   ....[1]....
        /*003c*/ 	.word	0x000000b0


	//----- nvinfo : EIATTR_VRC_CTA_INIT_COUNT
	.align		4
.L_19:
        /*0040*/ 	.byte	0x02, 0x4a
	.zero		1
	.zero		1


	//----- nvinfo : EIATTR_EXIT_INSTR_OFFSETS
	.align		4
        /*0044*/ 	.byte	0x04, 0x1c
        /*0046*/ 	.short	(.L_21 - .L_20)


	//   ....[0]....
.L_20:
        /*0048*/ 	.word	0x000000e0


	//----- nvinfo : EIATTR_CBANK_PARAM_SIZE
	.align		4
.L_21:
        /*004c*/ 	.byte	0x03, 0x19
        /*004e*/ 	.short	0x0010


	//----- nvinfo : EIATTR_PARAM_CBANK
	.align		4
        /*0050*/ 	.byte	0x04, 0x0a
        /*0052*/ 	.short	(.L_23 - .L_22)
	.align		4
.L_22:
        /*0054*/ 	.word	index@(.nv.constant0._Z12kernelGetMaxPiS_)
        /*0058*/ 	.short	0x0380
        /*005a*/ 	.short	0x0010


	//----- nvinfo : EIATTR_SW_WAR
	.align		4
.L_23:
        /*005c*/ 	.byte	0x04, 0x36
        /*005e*/ 	.short	(.L_25 - .L_24)
.L_24:
        /*0060*/ 	.word	0x00000008
.L_25:


//--------------------- .nv.info._Z18kernelGetDivisiblePiS_S_i --------------------------
	.section	.nv.info._Z18kernelGetDivisiblePiS_S_i,"",@"SHT_CUDA_INFO"
	.sectionflags	@""
	.align	4


	//----- nvinfo : EIATTR_CUDA_API_VERSION
	.align		4
        /*0000*/ 	.byte	0x04, 0x37
        /*0002*/ 	.short	(.L_27 - .L_26)
.L_26:
        /*0004*/ 	.word	0x00000082


	//----- nvinfo : EIATTR_KPARAM_INFO
	.align		4
.L_27:
        /*0008*/ 	.byte	0x04, 0x17
        /*000a*/ 	.short	(.L_29 - .L_28)
.L_28:
        /*000c*/ 	.word	0x00000000
        /*0010*/ 	.short	0x0003
        /*0012*/ 	.short	0x0018
        /*0014*/ 	.byte	0x00, 0xf0, 0x11, 0x00


	//----- nvinfo : EIATTR_KPARAM_INFO
	.align		4
.L_29:
        /*0018*/ 	.byte	0x04, 0x17
        /*001a*/ 	.short	(.L_31 - .L_30)
.L_30:
        /*001c*/ 	.word	0x00000000
        /*0020*/ 	.short	0x0002
        /*0022*/ 	.short	0x0010
        /*0024*/ 	.byte	0x00, 0xf5, 0x21, 0x00


	//----- nvinfo : EIATTR_KPARAM_INFO
	.align		4
.L_31:
        /*0028*/ 	.byte	0x04, 0x17
        /*002a*/ 	.short	(.L_33 - .L_32)
.L_32:
        /*002c*/ 	.word	0x00000000
        /*0030*/ 	.short	0x0001
        /*0032*/ 	.short	0x0008
        /*0034*/ 	.byte	0x00, 0xf5, 0x21, 0x00


	//----- nvinfo : EIATTR_KPARAM_INFO
	.align		4
.L_33:
        /*0038*/ 	.byte	0x04, 0x17
        /*003a*/ 	.short	(.L_35 - .L_34)
.L_34:
        /*003c*/ 	.word	0x00000000
        /*0040*/ 	.short	0x0000
        /*0042*/ 	.short	0x0000
        /*0044*/ 	.byte	0x00, 0xf5, 0x21, 0x00


	//----- nvinfo : EIATTR_SPARSE_MMA_MASK
	.align		4
.L_35:
        /*0048*/ 	.byte	0x03, 0x50
        /*004a*/ 	.short	0x0000


	//----- nvinfo : EIATTR_MAXREG_COUNT
	.align		4
        /*004c*/ 	.byte	0x03, 0x1b
        /*004e*/ 	.short	0x00ff


	//----- nvinfo : EIATTR_NUM_BARRIERS
	.align		4
        /*0050*/ 	.byte	0x02, 0x4c
        /*0052*/ 	.byte	0x01
	.zero		1


	//----- nvinfo : EIATTR_MERCURY_ISA_VERSION
	.align		4
        /*0054*/ 	.byte	0x03, 0x5f
        /*0056*/ 	.short	0x0101


	//----- nvinfo : EIATTR_VRC_CTA_INIT_COUNT
	.align		4
        /*0058*/ 	.byte	0x02, 0x4a
	.zero		1
	.zero		1


	//----- nvinfo : EIATTR_EXIT_INSTR_OFFSETS
	.align		4
        /*005c*/ 	.byte	0x04, 0x1c
        /*005e*/ 	.short	(.L_37 - .L_36)


	//   ....[0]....
.L_36:
        /*0060*/ 	.word	0x000002b0


	//----- nvinfo : EIATTR_CBANK_PARAM_SIZE
	.align		4
.L_37:
        /*0064*/ 	.byte	0x03, 0x19
        /*0066*/ 	.short	0x001c


	//----- nvinfo : EIATTR_PARAM_CBANK
	.align		4
        /*0068*/ 	.byte	0x04, 0x0a
        /*006a*/ 	.short	(.L_39 - .L_38)
	.align		4
.L_38:
        /*006c*/ 	.word	index@(.nv.constant0._Z18kernelGetDivisiblePiS_S_i)
        /*0070*/ 	.short	0x0380
        /*0072*/ 	.short	0x001c


	//----- nvinfo : EIATTR_SW_WAR
	.align		4
.L_39:
        /*0074*/ 	.byte	0x04, 0x36
        /*0076*/ 	.short	(.L_41 - .L_40)
.L_40:
        /*0078*/ 	.word	0x00000008
.L_41:


//--------------------- .nv.callgraph             --------------------------
	.section	.nv.callgraph,"",@"SHT_CUDA_CALLGRAPH"
	.align	4
	.sectionentsize	8
	.align		4
        /*0000*/ 	.word	0x00000000
	.align		4
        /*0004*/ 	.word	0xffffffff
	.align		4
        /*0008*/ 	.word	0x00000000
	.align		4
        /*000c*/ 	.word	0xfffffffe
	.align		4
        /*0010*/ 	.word	0x00000000
	.align		4
        /*0014*/ 	.word	0xfffffffd
	.align		4
        /*0018*/ 	.word	0x00000000
	.align		4
        /*001c*/ 	.word	0xfffffffc


//--------------------- .text._Z12kernelGetMaxPiS_ --------------------------
	.section	.text._Z12kernelGetMaxPiS_,"ax",@progbits
	.align	128
        .global         _Z12kernelGetMaxPiS_
        .type           _Z12kernelGetMaxPiS_,@function
        .size           _Z12kernelGetMaxPiS_,(.L_x_2 - _Z12kernelGetMaxPiS_)
        .other          _Z12kernelGetMaxPiS_,@"STO_CUDA_ENTRY STV_DEFAULT"
_Z12kernelGetMaxPiS_:
.text._Z12kernelGetMaxPiS_:
[----:B------:R-:W-:Y:S01]  /*0000*/  LDC R1, c[0x0][0x37c] ;  /* 0x0000df00ff017b82 */ /* 0x000fe20000000800 */
[----:B------:R-:W0:Y:S07]  /*0010*/  S2R R5, SR_TID.X ;  /* 0x0000000000057919 */ /* 0x000e2e0000002100 */
[----:B------:R-:W0:Y:S01]  /*0020*/  LDC.64 R2, c[0x0][0x388] ;  /* 0x0000e200ff027b82 */ /* 0x000e220000000a00 */
[----:B------:R-:W1:Y:S01]  /*0030*/  LDCU.64 UR6, c[0x0][0x358] ;  /* 0x00006b00ff0677ac */ /* 0x000e620008000a00 */
[----:B0-----:R-:W-:-:S06]  /*0040*/  IMAD.WIDE.U32 R2, R5, 0x4, R2 ;  /* 0x0000000405027825 */ /* 0x001fcc00078e0002 */
[----:B-1----:R-:W2:Y:S01]  /*0050*/  LDG.E R2, desc[UR6][R2.64] ;  /* 0x0000000602027981 */ /* 0x002ea2000c1e1900 */
[----:B------:R-:W0:Y:S01]  /*0060*/  LDC.64 R4, c[0x0][0x380] ;  /* 0x0000e000ff047b82 */ /* 0x000e220000000a00 */
[----:B------:R-:W-:Y:S01]  /*0070*/  VOTEU.ANY UR4, UPT, PT ;  /* 0x0000000000047886 */ /* 0x000fe200038e0100 */
[----:B------:R-:W1:Y:S01]  /*0080*/  S2R R0, SR_LANEID ;  /* 0x0000000000007919 */ /* 0x000e620000000000 */
[----:B------:R-:W-:-:S06]  /*0090*/  UFLO.U32 UR4, UR4 ;  /* 0x00000004000472bd */ /* 0x000fcc00080e0000 */
[----:B-1----:R-:W-:Y:S02]  /*00a0*/  ISETP.EQ.U32.AND P0, PT, R0, UR4, PT ;  /* 0x0000000400007c0c */ /* 0x002fe4000bf02070 */
[----:B--2---:R-:W-:-:S13]  /*00b0*/  CREDUX.MAX.S32 UR5, R2 ;  /* 0x00000000020572cc */ /* 0x004fda0000000200 */
[----:B------:R-:W-:-:S05]  /*00c0*/  MOV R7, UR5 ;  /* 0x0000000500077c02 */ /* 0x000fca0008000f00 */
[----:B0-----:R-:W-:Y:S01]  /*00d0*/  @P0 REDG.E.MAX.S32.STRONG.GPU desc[UR6][R4.64], R7 ;  /* 0x000000070400098e */ /* 0x001fe2000d12e306 */
[----:B------:R-:W-:Y:S05]  /*00e0*/  EXIT ;  /* 0x000000000000794d */ /* 0x000fea0003800000 */
.L_x_0:
[----:B------:R-:W-:-:S00]  /*00f0*/  BRA `(.L_x_0) ;  /* 0xfffffffc00fc7947 */ /* 0x000fc0000383ffff */
[----:B------:R-:W-:-:S00]  /*0100*/  NOP ;  /* 0x0000000000007918 */ /* 0x000fc00000000000 */
[----:B------:R-:W-:-:S00]  /*0110*/  NOP ;  /* 0x0000000000007918 */ /* 0x000fc00000000000 */
[----:B------:R-:W-:-:S00]  /*0120*/  NOP ;  /* 0x0000000000007918 */ /* 0x000fc00000000000 */
[----:B------:R-:W-:-:S00]  /*0130*/  NOP ;  /* 0x0000000000007918 */ /* 0x000fc00000000000 */
[----:B------:R-:W-:-:S00]  /*0140*/  NOP ;  /* 0x0000000000007918 */ /* 0x000fc00000000000 */
[----:B------:R-:W-:-:S00]  /*0150*/  NOP ;  /* 0x0000000000007918 */ /* 0x000fc00000000000 */
[----:B------:R-:W-:-:S00]  /*0160*/  NOP ;  /* 0x0000000000007918 */ /* 0x000fc00000000000 */
[----:B------:R-:W-:-:S00]  /*0170*/  NOP ;  /* 0x0000000000007918 */ /* 0x000fc00000000000 */
.L_x_2:


//--------------------- .text._Z18kernelGetDivisiblePiS_S_i --------------------------
	.section	.text._Z18kernelGetDivisiblePiS_S_i,"ax",@progbits
	.align	128
        .global         _Z18kernelGetDivisiblePiS_S_i
        .type           _Z18kernelGetDivisiblePiS_S_i,@function
        .size           _Z18kernelGetDivisiblePiS_S_i,(.L_x_3 - _Z18kernelGetDivisiblePiS_S_i)
        .other          _Z18kernelGetDivisiblePiS_S_i,@"STO_CUDA_ENTRY STV_DEFAULT"
_Z18kernelGetDivisiblePiS_S_i:
.text._Z18kernelGetDivisiblePiS_S_i:
[----:B------:R-:W-:Y:S01]  /*0000*/  LDC R1, c[0x0][0x37c] ;  /* 0x0000df00ff017b82 */ /* 0x000fe20000000800 */
[----:B------:R-:W0:Y:S07]  /*0010*/  S2R R5, SR_TID.X ;  /* 0x0000000000057919 */ /* 0x000e2e0000002100 */
[----:B------:R-:W0:Y:S01]  /*0020*/  LDC.64 R2, c[0x0][0x390] ;  /* 0x0000e400ff027b82 */ /* 0x000e220000000a00 */
[----:B------:R-:W1:Y:S07]  /*0030*/  LDCU.64 UR6, c[0x0][0x358] ;  /* 0x00006b00ff0677ac */ /* 0x000e6e0008000a00 */
[----:B------:R-:W2:Y:S01]  /*0040*/  LDC R6, c[0x0][0x398] ;  /* 0x0000e600ff067b82 */ /* 0x000ea20000000800 */
[----:B0-----:R-:W-:-:S05]  /*0050*/  IMAD.WIDE.U32 R2, R5, 0x4, R2 ;  /* 0x0000000405027825 */ /* 0x001fca00078e0002 */
[----:B-1----:R-:W3:Y:S01]  /*0060*/  LDG.E R7, desc[UR6][R2.64] ;  /* 0x0000000602077981 */ /* 0x002ee2000c1e1900 */
[----:B--2---:R-:W-:Y:S01]  /*0070*/  IABS R9, R6 ;  /* 0x0000000600097213 */ /* 0x004fe20000000000 */
[----:B------:R-:W0:Y:S01]  /*0080*/  S2UR UR5, SR_CgaCtaId ;  /* 0x00000000000579c3 */ /* 0x000e220000008800 */
[----:B------:R-:W-:Y:S02]  /*0090*/  UMOV UR4, 0x400 ;  /* 0x0000040000047882 */ /* 0x000fe40000000000 */
[----:B------:R-:W1:Y:S08]  /*00a0*/  I2F.RP R0, R9 ;  /* 0x0000000900007306 */ /* 0x000e700000209400 */
[----:B-1----:R-:W1:Y:S01]  /*00b0*/  MUFU.RCP R0, R0 ;  /* 0x0000000000007308 */ /* 0x002e620000001000 */
[----:B0-----:R-:W-:Y:S01]  /*00c0*/  ULEA UR4, UR5, UR4, 0x18 ;  /* 0x0000000405047291 */ /* 0x001fe2000f8ec0ff */
[----:B-1----:R-:W-:-:S06]  /*00d0*/  VIADD R4, R0, 0xffffffe ;  /* 0x0ffffffe00047836 */ /* 0x002fcc0000000000 */
[----:B------:R0:W1:Y:S02]  /*00e0*/  F2I.FTZ.U32.TRUNC.NTZ R5, R4 ;  /* 0x0000000400057305 */ /* 0x000064000021f000 */
[----:B0-----:R-:W-:Y:S02]  /*00f0*/  HFMA2 R4, -RZ, RZ, 0, 0 ;  /* 0x00000000ff047431 */ /* 0x001fe400000001ff */
[----:B-1----:R-:W-:-:S04]  /*0100*/  IMAD.MOV R8, RZ, RZ, -R5 ;  /* 0x000000ffff087224 */ /* 0x002fc800078e0a05 */
[----:B------:R-:W-:-:S04]  /*0110*/  IMAD R11, R8, R9, RZ ;  /* 0x00000009080b7224 */ /* 0x000fc800078e02ff */
[----:B------:R-:W-:-:S04]  /*0120*/  IMAD.HI.U32 R5, R5, R11, R4 ;  /* 0x0000000b05057227 */ /* 0x000fc800078e0004 */
[----:B------:R-:W-:Y:S01]  /*0130*/  IMAD.MOV.U32 R11, RZ, RZ, 0x1 ;  /* 0x00000001ff0b7424 */ /* 0x000fe200078e00ff */
[----:B---3--:R-:W-:Y:S02]  /*0140*/  IABS R2, R7 ;  /* 0x0000000700027213 */ /* 0x008fe40000000000 */
[----:B------:R-:W-:-:S03]  /*0150*/  ISETP.GE.AND P2, PT, R7, RZ, PT ;  /* 0x000000ff0700720c */ /* 0x000fc60003f46270 */
[----:B------:R-:W-:-:S04]  /*0160*/  IMAD.HI.U32 R5, R5, R2, RZ ;  /* 0x0000000205057227 */ /* 0x000fc800078e00ff */
[----:B------:R-:W-:-:S04]  /*0170*/  IMAD.MOV R5, RZ, RZ, -R5 ;  /* 0x000000ffff057224 */ /* 0x000fc800078e0a05 */
[C---:B------:R-:W-:Y:S02]  /*0180*/  IMAD R0, R9.reuse, R5, R2 ;  /* 0x0000000509007224 */ /* 0x040fe400078e0202 */
[----:B------:R-:W0:Y:S03]  /*0190*/  LDC.64 R4, c[0x0][0x388] ;  /* 0x0000e200ff047b82 */ /* 0x000e260000000a00 */
[----:B------:R-:W-:-:S13]  /*01a0*/  ISETP.GT.U32.AND P0, PT, R9, R0, PT ;  /* 0x000000000900720c */ /* 0x000fda0003f04070 */
[----:B------:R-:W-:Y:S02]  /*01b0*/  @!P0 IADD3 R0, PT, PT, R0, -R9, RZ ;  /* 0x8000000900008210 */ /* 0x000fe40007ffe0ff */
[----:B------:R-:W-:Y:S02]  /*01c0*/  ISETP.NE.AND P0, PT, R6, RZ, PT ;  /* 0x000000ff0600720c */ /* 0x000fe40003f05270 */
[----:B------:R-:W-:-:S13]  /*01d0*/  ISETP.GT.U32.AND P1, PT, R9, R0, PT ;  /* 0x000000000900720c */ /* 0x000fda0003f24070 */
[----:B------:R-:W-:-:S05]  /*01e0*/  @!P1 IMAD.IADD R0, R0, 0x1, -R9 ;  /* 0x0000000100009824 */ /* 0x000fca00078e0a09 */
[----:B------:R-:W-:Y:S02]  /*01f0*/  @!P2 IADD3 R0, PT, PT, -R0, RZ, RZ ;  /* 0x000000ff0000a210 */ /* 0x000fe40007ffe1ff */
[----:B------:R-:W-:-:S04]  /*0200*/  @!P0 LOP3.LUT R0, RZ, R6, RZ, 0x33, !PT ;  /* 0x00000006ff008212 */ /* 0x000fc800078e33ff */
[C---:B------:R-:W-:Y:S02]  /*0210*/  ISETP.NE.AND P0, PT, R0.reuse, RZ, PT ;  /* 0x000000ff0000720c */ /* 0x040fe40003f05270 */
[----:B------:R-:W-:-:S05]  /*0220*/  LEA R0, R0, UR4, 0x2 ;  /* 0x0000000400007c11 */ /* 0x000fca000f8e10ff */
[----:B------:R-:W1:Y:S06]  /*0230*/  ATOMS.ADD R11, [R0], R11 ;  /* 0x0000000b000b738c */ /* 0x000e6c0000000000 */
[----:B------:R-:W1:Y:S02]  /*0240*/  @!P0 LDC.64 R2, c[0x0][0x380] ;  /* 0x0000e000ff028b82 */ /* 0x000e640000000a00 */
[----:B-1----:R-:W-:-:S05]  /*0250*/  @!P0 IMAD.WIDE R2, R11, 0x4, R2 ;  /* 0x000000040b028825 */ /* 0x002fca00078e0202 */
[----:B------:R-:W-:Y:S01]  /*0260*/  @!P0 STG.E desc[UR6][R2.64], R7 ;  /* 0x0000000702008986 */ /* 0x000fe2000c101906 */
[----:B------:R-:W-:Y:S06]  /*0270*/  BAR.SYNC.DEFER_BLOCKING 0x0 ;  /* 0x0000000000007b1d */ /* 0x000fec0000010000 */
[----:B------:R-:W0:Y:S04]  /*0280*/  LDS R9, [UR4] ;  /* 0x00000004ff097984 */ /* 0x000e280008000800 */
[----:B------:R-:W-:Y:S04]  /*0290*/  STS [UR4], RZ ;  /* 0x000000ffff007988 */ /* 0x000fe80008000804 */
[----:B0-----:R-:W-:Y:S01]  /*02a0*/  STG.E desc[UR6][R4.64], R9 ;  /* 0x0000000904007986 */ /* 0x001fe2000c101906 */
[----:B------:R-:W-:Y:S05]  /*02b0*/  EXIT ;  /* 0x000000000000794d */ /* 0x000fea0003800000 */
.L_x_1:
        /* <DEDUP_REMOVED lines=12> */
.L_x_3:


//--------------------- .nv.shared._Z12kernelGetMaxPiS_ --------------------------
	.section	.nv.shared._Z12kernelGetMaxPiS_,"aw",@nobits
	.sectionflags	@""
	.align	16
	.zero		1024


//--------------------- .nv.shared.reserved.0     --------------------------
	.section	.nv.shared.reserved.0,"aw",@nobits
	.weak		__nv_reservedSMEM_offset_0_alias
	.size		__nv_reservedSMEM_offset_0_alias, 0, 64
	.other		__nv_reservedSMEM_offset_0_alias,@"STO_CUDA_RESERVED_SHARED STV_DEFAULT"
__nv_reservedSMEM_offset_0_alias:
	.zero		0
	.zero		64


//--------------------- .nv.shared._Z18kernelGetDivisiblePiS_S_i --------------------------
	.section	.nv.shared._Z18kernelGetDivisiblePiS_S_i,"aw",@nobits
	.sectionflags	@""
	.align	16
	.zero		1024


//--------------------- .nv.constant0._Z12kernelGetMaxPiS_ --------------------------
	.section	.nv.constant0._Z12kernelGetMaxPiS_,"a",@progbits
	.sectionflags	@""
	.align	4
.nv.constant0._Z12kernelGetMaxPiS_:
	.zero		912


//--------------------- .nv.constant0._Z18kernelGetDivisiblePiS_S_i --------------------------
	.section	.nv.constant0._Z18kernelGetDivisiblePiS_S_i,"a",@progbits
	.sectionflags	@""
	.align	4
.nv.constant0._Z18kernelGetDivisiblePiS_S_i:
	.zero		924


//--------------------- SYMBOLS --------------------------

	.type		.nv.reservedSmem.offset0,@object
	.size		.nv.reservedSmem.offset0,0x4
	.type		.nv.reservedSmem.cap,@object
	.size		.nv.reservedSmem.cap,0x4
